//
// Generated by NVIDIA NVVM Compiler
//
// Compiler Build ID: CL-36424714
// Cuda compilation tools, release 13.0, V13.0.88
// Based on NVVM 20.0.0
//

.version 9.0
.target sm_100
.address_size 64

	// .globl	_Z15step_kernel_cpuiidPdS_

.visible .entry _Z15step_kernel_cpuiidPdS_(
	.param .u32 _Z15step_kernel_cpuiidPdS__param_0,
	.param .u32 _Z15step_kernel_cpuiidPdS__param_1,
	.param .f64 _Z15step_kernel_cpuiidPdS__param_2,
	.param .u64 .ptr .align 1 _Z15step_kernel_cpuiidPdS__param_3,
	.param .u64 .ptr .align 1 _Z15step_kernel_cpuiidPdS__param_4
)
{
	.reg .pred 	%p<5>;
	.reg .b32 	%r<30>;
	.reg .b64 	%rd<14>;
	.reg .b64 	%fd<14>;

	ld.param.u32 	%r15, [_Z15step_kernel_cpuiidPdS__param_0];
	ld.param.u32 	%r16, [_Z15step_kernel_cpuiidPdS__param_1];
	ld.param.f64 	%fd1, [_Z15step_kernel_cpuiidPdS__param_2];
	ld.param.u64 	%rd3, [_Z15step_kernel_cpuiidPdS__param_3];
	ld.param.u64 	%rd4, [_Z15step_kernel_cpuiidPdS__param_4];
	mov.u32 	%r17, %ctaid.y;
	add.s32 	%r26, %r17, 1;
	add.s32 	%r2, %r16, -1;
	setp.ge.s32 	%p1, %r26, %r2;
	@%p1 bra 	$L__BB0_6;
	cvta.to.global.u64 	%rd1, %rd3;
	mov.u32 	%r18, %ntid.x;
	add.s32 	%r3, %r15, -1;
	mov.u32 	%r19, %nctaid.x;
	mul.lo.s32 	%r4, %r18, %r19;
	mov.u32 	%r5, %nctaid.y;
	mov.u32 	%r20, %tid.x;
	mov.u32 	%r21, %ctaid.x;
	mad.lo.s32 	%r22, %r21, %r18, %r20;
	add.s32 	%r29, %r22, 1;
	cvta.to.global.u64 	%rd2, %rd4;
	mul.wide.s32 	%rd10, %r15, 8;
$L__BB0_2:
	setp.ge.s32 	%p2, %r29, %r3;
	@%p2 bra 	$L__BB0_5;
	mul.lo.s32 	%r9, %r26, %r15;
	sub.s32 	%r10, %r9, %r15;
$L__BB0_4:
	add.s32 	%r23, %r29, %r9;
	add.s32 	%r24, %r23, -1;
	add.s32 	%r25, %r29, %r10;
	mul.wide.s32 	%rd5, %r24, 8;
	add.s64 	%rd6, %rd1, %rd5;
	ld.global.f64 	%fd2, [%rd6];
	add.s64 	%rd7, %rd6, 8;
	ld.global.f64 	%fd3, [%rd6+8];
	add.f64 	%fd4, %fd3, %fd3;
	sub.f64 	%fd5, %fd2, %fd4;
	ld.global.f64 	%fd6, [%rd6+16];
	add.f64 	%fd7, %fd6, %fd5;
	mul.wide.s32 	%rd8, %r25, 8;
	add.s64 	%rd9, %rd1, %rd8;
	ld.global.f64 	%fd8, [%rd9];
	sub.f64 	%fd9, %fd8, %fd4;
	add.s64 	%rd11, %rd7, %rd10;
	ld.global.f64 	%fd10, [%rd11];
	add.f64 	%fd11, %fd10, %fd9;
	add.f64 	%fd12, %fd7, %fd11;
	fma.rn.f64 	%fd13, %fd1, %fd12, %fd3;
	mul.wide.s32 	%rd12, %r23, 8;
	add.s64 	%rd13, %rd2, %rd12;
	st.global.f64 	[%rd13], %fd13;
	add.s32 	%r29, %r29, %r4;
	setp.lt.s32 	%p3, %r29, %r3;
	@%p3 bra 	$L__BB0_4;
$L__BB0_5:
	add.s32 	%r26, %r26, %r5;
	setp.lt.s32 	%p4, %r26, %r2;
	@%p4 bra 	$L__BB0_2;
$L__BB0_6:
	ret;

}


// ===== COMPILED SASS (sm_100) =====

	.target	sm_100

	.elftype	@"ET_EXEC"


//--------------------- .note.nv.tkinfo           --------------------------
	.section	.note.nv.tkinfo,"",@"SHT_NOTE"
	.sectionflags	@"SHF_NOTE_NV_TKINFO"
	.tkinfo
        /*0018*/ 	.word	0x00000002
        /*0030*/ 	.string	""
        /*0030*/ 	.string	"ptxas"
        /*0030*/ 	.string	"Cuda compilation tools, release 13.0, V13.0.88"
        /*0030*/ 	.string	"Build cuda_13.0.r13.0/compiler.36424714_0"
        /*0030*/ 	.string	"-arch sm_100 -m 64 "



//--------------------- .note.nv.cuinfo           --------------------------
	.section	.note.nv.cuinfo,"",@"SHT_NOTE"
	.sectionflags	@"SHF_NOTE_NV_CUINFO"
        /*0018*/ 	.short	0x0002
        /*001a*/ 	.short	0x0064
        /*001c*/ 	.short	0x0082
	.zero		2


//--------------------- .nv.info                  --------------------------
	.section	.nv.info,"",@"SHT_CUDA_INFO"
	.align	4


	//----- nvinfo : EIATTR_REGCOUNT
	.align		4
        /*0000*/ 	.byte	0x04, 0x2f
        /*0002*/ 	.short	(.L_1 - .L_0)
	.align		4
.L_0:
        /*0004*/ 	.word	index@(_Z15step_kernel_cpuiidPdS_)
        /*0008*/ 	.word	0x0000001a


	//----- nvinfo : EIATTR_FRAME_SIZE
	.align		4
.L_1:
        /*000c*/ 	.byte	0x04, 0x11
        /*000e*/ 	.short	(.L_3 - .L_2)
	.align		4
.L_2:
        /*0010*/ 	.word	index@(_Z15step_kernel_cpuiidPdS_)
        /*0014*/ 	.word	0x00000000


	//----- nvinfo : EIATTR_MIN_STACK_SIZE
	.align		4
.L_3:
        /*0018*/ 	.byte	0x04, 0x12
        /*001a*/ 	.short	(.L_5 - .L_4)
	.align		4
.L_4:
        /*001c*/ 	.word	index@(_Z15step_kernel_cpuiidPdS_)
        /*0020*/ 	.word	0x00000000
.L_5:


//--------------------- .nv.compat                --------------------------
	.section	.nv.compat,"",@"SHT_CUDA_COMPAT_INFO"
	.align	4
        /*0000*/ 	.byte	0x02, 0x09, 0x00, 0x00, 0x02, 0x02, 0x01, 0x00, 0x02, 0x05, 0x05, 0x00, 0x03, 0x07, 0x01, 0x01
        /*0010*/ 	.byte	0x02, 0x03, 0x00, 0x00, 0x02, 0x06, 0x01, 0x00, 0x04, 0x0b, 0x08, 0x00, 0x01, 0x00, 0x00, 0x00
        /*0020*/ 	.byte	0x00, 0x00, 0x00, 0x00


//--------------------- .nv.info._Z15step_kernel_cpuiidPdS_ --------------------------
	.section	.nv.info._Z15step_kernel_cpuiidPdS_,"",@"SHT_CUDA_INFO"
	.sectionflags	@""
	.align	4


	//----- nvinfo : EIATTR_CUDA_API_VERSION
	.align		4
        /*0000*/ 	.byte	0x04, 0x37
        /*0002*/ 	.short	(.L_7 - .L_6)
.L_6:
        /*0004*/ 	.word	0x00000082


	//----- nvinfo : EIATTR_KPARAM_INFO
	.align		4
.L_7:
        /*0008*/ 	.byte	0x04, 0x17
        /*000a*/ 	.short	(.L_9 - .L_8)
.L_8:
        /*000c*/ 	.word	0x00000000
        /*0010*/ 	.short	0x0004
        /*0012*/ 	.short	0x0018
        /*0014*/ 	.byte	0x00, 0xf5, 0x21, 0x00


	//----- nvinfo : EIATTR_KPARAM_INFO
	.align		4
.L_9:
        /*0018*/ 	.byte	0x04, 0x17
        /*001a*/ 	.short	(.L_11 - .L_10)
.L_10:
        /*001c*/ 	.word	0x00000000
        /*0020*/ 	.short	0x0003
        /*0022*/ 	.short	0x0010
        /*0024*/ 	.byte	0x00, 0xf5, 0x21, 0x00


	//----- nvinfo : EIATTR_KPARAM_INFO
	.align		4
.L_11:
        /*0028*/ 	.byte	0x04, 0x17
        /*002a*/ 	.short	(.L_13 - .L_12)
.L_12:
        /*002c*/ 	.word	0x00000000
        /*0030*/ 	.short	0x0002
        /*0032*/ 	.short	0x0008
        /*0034*/ 	.byte	0x00, 0xf0, 0x21, 0x00


	//----- nvinfo : EIATTR_KPARAM_INFO
	.align		4
.L_13:
        /*0038*/ 	.byte	0x04, 0x17
        /*003a*/ 	.short	(.L_15 - .L_14)
.L_14:
        /*003c*/ 	.word	0x00000000
        /*0040*/ 	.short	0x0001
        /*0042*/ 	.short	0x0004
        /*0044*/ 	.byte	0x00, 0xf0, 0x11, 0x00


	//----- nvinfo : EIATTR_KPARAM_INFO
	.align		4
.L_15:
        /*0048*/ 	.byte	0x04, 0x17
        /*004a*/ 	.short	(.L_17 - .L_16)
.L_16:
        /*004c*/ 	.word	0x00000000
        /*0050*/ 	.short	0x0000
        /*0052*/ 	.short	0x0000
        /*0054*/ 	.byte	0x00, 0xf0, 0x11, 0x00


	//----- nvinfo : EIATTR_SPARSE_MMA_MASK
	.align		4
.L_17:
        /*0058*/ 	.byte	0x03, 0x50
        /*005a*/ 	.short	0x0000


	//----- nvinfo : EIATTR_MAXREG_COUNT
	.align		4
        /*005c*/ 	.byte	0x03, 0x1b
        /*005e*/ 	.short	0x00ff


	//----- nvinfo : EIATTR_MERCURY_ISA_VERSION
	.align		4
        /*0060*/ 	.byte	0x03, 0x5f
        /*0062*/ 	.short	0x0101


	//----- nvinfo : EIATTR_VRC_CTA_INIT_COUNT
	.align		4
        /*0064*/ 	.byte	0x02, 0x4a
	.zero		1
	.zero		1


	//----- nvinfo : EIATTR_EXIT_INSTR_OFFSETS
	.align		4
        /*0068*/ 	.byte	0x04, 0x1c
        /*006a*/ 	.short	(.L_19 - .L_18)


	//   ....[0]....
.L_18:
        /*006c*/ 	.word	0x00000060


	//   ....[1]....
        /*0070*/ 	.word	0x00000370


	//----- nvinfo : EIATTR_CRS_STACK_SIZE
	.align		4
.L_19:
        /*0074*/ 	.byte	0x04, 0x1e
        /*0076*/ 	.short	(.L_21 - .L_20)
.L_20:
        /*0078*/ 	.word	0x00000000


	//----- nvinfo : EIATTR_CBANK_PARAM_SIZE
	.align		4
.L_21:
        /*007c*/ 	.byte	0x03, 0x19
        /*007e*/ 	.short	0x0020


	//----- nvinfo : EIATTR_PARAM_CBANK
	.align		4
        /*0080*/ 	.byte	0x04, 0x0a
        /*0082*/ 	.short	(.L_23 - .L_22)
	.align		4
.L_22:
        /*0084*/ 	.word	index@(.nv.constant0._Z15step_kernel_cpuiidPdS_)
        /*0088*/ 	.short	0x0380
        /*008a*/ 	.short	0x0020


	//----- nvinfo : EIATTR_SW_WAR
	.align		4
.L_23:
        /*008c*/ 	.byte	0x04, 0x36
        /*008e*/ 	.short	(.L_25 - .L_24)
.L_24:
        /*0090*/ 	.word	0x00000008
.L_25:


//--------------------- .nv.callgraph             --------------------------
	.section	.nv.callgraph,"",@"SHT_CUDA_CALLGRAPH"
	.align	4
	.sectionentsize	8
	.align		4
        /*0000*/ 	.word	0x00000000
	.align		4
        /*0004*/ 	.word	0xffffffff
	.align		4
        /*0008*/ 	.word	0x00000000
	.align		4
        /*000c*/ 	.word	0xfffffffe
	.align		4
        /*0010*/ 	.word	0x00000000
	.align		4
        /*0014*/ 	.word	0xfffffffd
	.align		4
        /*0018*/ 	.word	0x00000000
	.align		4
        /*001c*/ 	.word	0xfffffffc


//--------------------- .text._Z15step_kernel_cpuiidPdS_ --------------------------
	.section	.text._Z15step_kernel_cpuiidPdS_,"ax",@progbits
	.align	128
        .global         _Z15step_kernel_cpuiidPdS_
        .type           _Z15step_kernel_cpuiidPdS_,@function
        .size           _Z15step_kernel_cpuiidPdS_,(.L_x_5 - _Z15step_kernel_cpuiidPdS_)
        .other          _Z15step_kernel_cpuiidPdS_,@"STO_CUDA_ENTRY STV_DEFAULT"
_Z15step_kernel_cpuiidPdS_:
.text._Z15step_kernel_cpuiidPdS_:
[----:B------:R-:W-:Y:S08]  /*0000*/  LDC R1, c[0x0][0x37c] ;  /* 0x0000df00ff017b82 */ /* 0x000ff00000000800 */
[----:B------:R-:W0:Y:S08]  /*0010*/  S2UR UR4, SR_CTAID.Y ;  /* 0x00000000000479c3 */ /* 0x000e300000002600 */
[----:B------:R-:W1:Y:S01]  /*0020*/  LDC R0, c[0x0][0x384] ;  /* 0x0000e100ff007b82 */ /* 0x000e620000000800 */
[----:B0-----:R-:W-:Y:S01]  /*0030*/  UIADD3 UR4, UPT, UPT, UR4, 0x1, URZ ;  /* 0x0000000104047890 */ /* 0x001fe2000fffe0ff */
[----:B-1----:R-:W-:-:S05]  /*0040*/  IADD3 R0, PT, PT, R0, -0x1, RZ ;  /* 0xffffffff00007810 */ /* 0x002fca0007ffe0ff */
[----:B------:R-:W-:-:S13]  /*0050*/  ISETP.LE.AND P0, PT, R0, UR4, PT ;  /* 0x0000000400007c0c */ /* 0x000fda000bf03270 */
[----:B------:R-:W-:Y:S05]  /*0060*/  @P0 EXIT ;  /* 0x000000000000094d */ /* 0x000fea0003800000 */
[----:B------:R-:W0:Y:S01]  /*0070*/  S2R R16, SR_TID.X ;  /* 0x0000000000107919 */ /* 0x000e220000002100 */
[----:B------:R-:W0:Y:S01]  /*0080*/  LDCU UR6, c[0x0][0x360] ;  /* 0x00006c00ff0677ac */ /* 0x000e220008000800 */
[----:B------:R-:W0:Y:S01]  /*0090*/  S2R R3, SR_CTAID.X ;  /* 0x0000000000037919 */ /* 0x000e220000002500 */
[----:B------:R-:W1:Y:S01]  /*00a0*/  LDCU UR5, c[0x0][0x380] ;  /* 0x00007000ff0577ac */ /* 0x000e620008000800 */
[----:B------:R-:W2:Y:S01]  /*00b0*/  LDCU UR7, c[0x0][0x370] ;  /* 0x00006e00ff0777ac */ /* 0x000ea20008000800 */
[----:B------:R-:W3:Y:S01]  /*00c0*/  LDCU.64 UR10, c[0x0][0x358] ;  /* 0x00006b00ff0a77ac */ /* 0x000ee20008000a00 */
[----:B------:R-:W4:Y:S01]  /*00d0*/  LDCU UR8, c[0x0][0x374] ;  /* 0x00006e80ff0877ac */ /* 0x000f220008000800 */
[----:B-1----:R-:W-:Y:S01]  /*00e0*/  UIADD3 UR5, UPT, UPT, UR5, -0x1, URZ ;  /* 0xffffffff05057890 */ /* 0x002fe2000fffe0ff */
[----:B0-----:R-:W-:Y:S01]  /*00f0*/  IMAD R16, R3, UR6, R16 ;  /* 0x0000000603107c24 */ /* 0x001fe2000f8e0210 */
[----:B--2---:R-:W-:-:S04]  /*0100*/  UIMAD UR6, UR6, UR7, URZ ;  /* 0x00000007060672a4 */ /* 0x004fc8000f8e02ff */
[----:B---34-:R-:W-:-:S08]  /*0110*/  IADD3 R16, PT, PT, R16, 0x1, RZ ;  /* 0x0000000110107810 */ /* 0x018fd00007ffe0ff */
.L_x_3:
[----:B------:R-:W-:Y:S01]  /*0120*/  ISETP.GE.AND P0, PT, R16, UR5, PT ;  /* 0x0000000510007c0c */ /* 0x000fe2000bf06270 */
[----:B------:R-:W0:Y:S01]  /*0130*/  LDCU.64 UR12, c[0x0][0x388] ;  /* 0x00007100ff0c77ac */ /* 0x000e220008000a00 */
[----:B------:R-:W-:Y:S11]  /*0140*/  BSSY.RECONVERGENT B0, `(.L_x_0) ;  /* 0x000001f000007945 */ /* 0x000ff60003800200 */
[----:B-1----:R-:W-:Y:S05]  /*0150*/  @P0 BRA `(.L_x_1) ;  /* 0x0000000000740947 */ /* 0x002fea0003800000 */
[----:B------:R-:W1:Y:S08]  /*0160*/  LDC R15, c[0x0][0x380] ;  /* 0x0000e000ff0f7b82 */ /* 0x000e700000000800 */
[----:B------:R-:W2:Y:S08]  /*0170*/  LDC.64 R2, c[0x0][0x390] ;  /* 0x0000e400ff027b82 */ /* 0x000eb00000000a00 */
[----:B------:R-:W3:Y:S01]  /*0180*/  LDC.64 R4, c[0x0][0x398] ;  /* 0x0000e600ff047b82 */ /* 0x000ee20000000a00 */
[----:B-1----:R-:W-:-:S07]  /*0190*/  IMAD R14, R15, UR4, -R15 ;  /* 0x000000040f0e7c24 */ /* 0x002fce000f8e0a0f */
.L_x_2:
[--C-:B------:R-:W-:Y:S02]  /*01a0*/  IMAD R17, R15, UR4, R16.reuse ;  /* 0x000000040f117c24 */ /* 0x100fe4000f8e0210 */
[----:B------:R-:W-:-:S03]  /*01b0*/  IMAD.IADD R9, R14, 0x1, R16 ;  /* 0x000000010e097824 */ /* 0x000fc600078e0210 */
[----:B------:R-:W-:-:S05]  /*01c0*/  IADD3 R21, PT, PT, R17, -0x1, RZ ;  /* 0xffffffff11157810 */ /* 0x000fca0007ffe0ff */
[----:B--2---:R-:W-:-:S05]  /*01d0*/  IMAD.WIDE R20, R21, 0x8, R2 ;  /* 0x0000000815147825 */ /* 0x004fca00078e0202 */
[----:B-1----:R-:W2:Y:S01]  /*01e0*/  LDG.E.64 R6, desc[UR10][R20.64+0x8] ;  /* 0x0000080a14067981 */ /* 0x002ea2000c1e1b00 */
[----:B------:R-:W-:Y:S01]  /*01f0*/  IADD3 R10, P0, PT, R20, 0x8, RZ ;  /* 0x00000008140a7810 */ /* 0x000fe20007f1e0ff */
[----:B------:R-:W-:Y:S02]  /*0200*/  IMAD.WIDE R8, R9, 0x8, R2 ;  /* 0x0000000809087825 */ /* 0x000fe400078e0202 */
[----:B------:R-:W4:Y:S01]  /*0210*/  LDG.E.64 R12, desc[UR10][R20.64] ;  /* 0x0000000a140c7981 */ /* 0x000f22000c1e1b00 */
[----:B------:R-:W-:-:S03]  /*0220*/  IADD3.X R11, PT, PT, RZ, R21, RZ, P0, !PT ;  /* 0x00000015ff0b7210 */ /* 0x000fc600007fe4ff */
[----:B------:R-:W5:Y:S01]  /*0230*/  LDG.E.64 R8, desc[UR10][R8.64] ;  /* 0x0000000a08087981 */ /* 0x000f62000c1e1b00 */
[----:B------:R-:W-:-:S03]  /*0240*/  IMAD.WIDE R10, R15, 0x8, R10 ;  /* 0x000000080f0a7825 */ /* 0x000fc600078e020a */
[----:B------:R-:W3:Y:S04]  /*0250*/  LDG.E.64 R18, desc[UR10][R20.64+0x10] ;  /* 0x0000100a14127981 */ /* 0x000ee8000c1e1b00 */
[----:B------:R-:W3:Y:S01]  /*0260*/  LDG.E.64 R10, desc[UR10][R10.64] ;  /* 0x0000000a0a0a7981 */ /* 0x000ee2000c1e1b00 */
[----:B------:R-:W-:-:S05]  /*0270*/  VIADD R16, R16, UR6 ;  /* 0x0000000610107c36 */ /* 0x000fca0008000000 */
[----:B------:R-:W-:Y:S01]  /*0280*/  ISETP.GE.AND P0, PT, R16, UR5, PT ;  /* 0x0000000510007c0c */ /* 0x000fe2000bf06270 */
[----:B--2---:R-:W-:-:S08]  /*0290*/  DADD R22, R6, R6 ;  /* 0x0000000006167229 */ /* 0x004fd00000000006 */
[----:B----4-:R-:W-:Y:S02]  /*02a0*/  DADD R12, R12, -R22 ;  /* 0x000000000c0c7229 */ /* 0x010fe40000000816 */
[----:B-----5:R-:W-:-:S06]  /*02b0*/  DADD R22, -R22, R8 ;  /* 0x0000000016167229 */ /* 0x020fcc0000000108 */
[----:B---3--:R-:W-:Y:S02]  /*02c0*/  DADD R12, R12, R18 ;  /* 0x000000000c0c7229 */ /* 0x008fe40000000012 */
[----:B------:R-:W-:-:S08]  /*02d0*/  DADD R22, R22, R10 ;  /* 0x0000000016167229 */ /* 0x000fd0000000000a */
[----:B------:R-:W-:-:S08]  /*02e0*/  DADD R12, R12, R22 ;  /* 0x000000000c0c7229 */ /* 0x000fd00000000016 */
[----:B0-----:R-:W-:Y:S01]  /*02f0*/  DFMA R12, R12, UR12, R6 ;  /* 0x0000000c0c0c7c2b */ /* 0x001fe20008000006 */
[----:B------:R-:W-:-:S06]  /*0300*/  IMAD.WIDE R6, R17, 0x8, R4 ;  /* 0x0000000811067825 */ /* 0x000fcc00078e0204 */
[----:B------:R1:W-:Y:S01]  /*0310*/  STG.E.64 desc[UR10][R6.64], R12 ;  /* 0x0000000c06007986 */ /* 0x0003e2000c101b0a */
[----:B------:R-:W-:Y:S05]  /*0320*/  @!P0 BRA `(.L_x_2) ;  /* 0xfffffffc009c8947 */ /* 0x000fea000383ffff */
.L_x_1:
[----:B0-----:R-:W-:Y:S05]  /*0330*/  BSYNC.RECONVERGENT B0 ;  /* 0x0000000000007941 */ /* 0x001fea0003800200 */
.L_x_0:
[----:B------:R-:W-:-:S06]  /*0340*/  UIADD3 UR4, UPT, UPT, UR8, UR4, URZ ;  /* 0x0000000408047290 */ /* 0x000fcc000fffe0ff */
[----:B------:R-:W-:-:S13]  /*0350*/  ISETP.LE.AND P0, PT, R0, UR4, PT ;  /* 0x0000000400007c0c */ /* 0x000fda000bf03270 */
[----:B------:R-:W-:Y:S05]  /*0360*/  @!P0 BRA `(.L_x_3) ;  /* 0xfffffffc006c8947 */ /* 0x000fea000383ffff */
[----:B------:R-:W-:Y:S05]  /*0370*/  EXIT ;  /* 0x000000000000794d */ /* 0x000fea0003800000 */
.L_x_4:
[----:B------:R-:W-:-:S00]  /*0380*/  BRA `(.L_x_4) ;  /* 0xfffffffc00fc7947 */ /* 0x000fc0000383ffff */
[----:B------:R-:W-:-:S00]  /*0390*/  NOP ;  /* 0x0000000000007918 */ /* 0x000fc00000000000 */
        /* <DEDUP_REMOVED lines=14> */
.L_x_5:


//--------------------- .nv.shared.reserved.0     --------------------------
	.section	.nv.shared.reserved.0,"aw",@nobits
	.weak		__nv_reservedSMEM_offset_0_alias
	.size		__nv_reservedSMEM_offset_0_alias, 0, 64
	.other		__nv_reservedSMEM_offset_0_alias,@"STO_CUDA_RESERVED_SHARED STV_DEFAULT"
__nv_reservedSMEM_offset_0_alias:
	.zero		0
	.zero		64


//--------------------- .nv.constant0._Z15step_kernel_cpuiidPdS_ --------------------------
	.section	.nv.constant0._Z15step_kernel_cpuiidPdS_,"a",@progbits
	.sectionflags	@""
	.align	4
.nv.constant0._Z15step_kernel_cpuiidPdS_:
	.zero		928


//--------------------- SYMBOLS --------------------------

	.type		.nv.reservedSmem.offset0,@object
	.size		.nv.reservedSmem.offset0,0x4
